	.headerflags	@"EF_CUDA_TEXMODE_UNIFIED EF_CUDA_64BIT_ADDRESS EF_CUDA_SM86 EF_CUDA_VIRTUAL_SM(EF_CUDA_SM86)"
	.elftype	@"ET_EXEC"


//--------------------- .nv.info                  --------------------------
	.section	.nv.info,"",@"SHT_CUDA_INFO"
	.align	4


	//----- nvinfo : EIATTR_REGCOUNT
	.align		4
        /*0000*/ 	.byte	0x04, 0x2f
        /*0002*/ 	.short	(.L_2 - .L_1)
	.align		4
.L_1:
        /*0004*/ 	.word	index@(triton_poi_fused_add_mul_pow_tanh_6)
        /*0008*/ 	.word	0x0000001e


	//----- nvinfo : EIATTR_MIN_STACK_SIZE
	.align		4
.L_2:
        /*000c*/ 	.byte	0x04, 0x12
        /*000e*/ 	.short	(.L_4 - .L_3)
	.align		4
.L_3:
        /*0010*/ 	.word	index@(triton_poi_fused_add_mul_pow_tanh_6)
        /*0014*/ 	.word	0x00000000


	//----- nvinfo : EIATTR_FRAME_SIZE
	.align		4
.L_4:
        /*0018*/ 	.byte	0x04, 0x11
        /*001a*/ 	.short	(.L_6 - .L_5)
	.align		4
.L_5:
        /*001c*/ 	.word	index@(triton_poi_fused_add_mul_pow_tanh_6)
        /*0020*/ 	.word	0x00000000


	//----- nvinfo : EIATTR_MIN_STACK_SIZE
	.align		4
.L_6:
        /*0024*/ 	.byte	0x04, 0x12
        /*0026*/ 	.short	(.L_8 - .L_7)
	.align		4
.L_7:
        /*0028*/ 	.word	index@(triton_poi_fused_add_mul_pow_tanh_6)
        /*002c*/ 	.word	0x00000000
.L_8:


//--------------------- .nv.info.triton_poi_fused_add_mul_pow_tanh_6 --------------------------
	.section	.nv.info.triton_poi_fused_add_mul_pow_tanh_6,"",@"SHT_CUDA_INFO"
	.sectionflags	@""
	.align	4


	//----- nvinfo : EIATTR_CUDA_API_VERSION
	.align		4
        /*0000*/ 	.byte	0x04, 0x37
        /*0002*/ 	.short	(.L_10 - .L_9)
.L_9:
        /*0004*/ 	.word	0x0000007c


	//----- nvinfo : EIATTR_SW2861232_WAR
	.align		4
.L_10:
        /*0008*/ 	.byte	0x01, 0x35
	.zero		2


	//----- nvinfo : EIATTR_PARAM_CBANK
	.align		4
        /*000c*/ 	.byte	0x04, 0x0a
        /*000e*/ 	.short	(.L_12 - .L_11)
	.align		4
.L_11:
        /*0010*/ 	.word	index@(.nv.constant0.triton_poi_fused_add_mul_pow_tanh_6)
        /*0014*/ 	.short	0x0160
        /*0016*/ 	.short	0x0020


	//----- nvinfo : EIATTR_CBANK_PARAM_SIZE
	.align		4
.L_12:
        /*0018*/ 	.byte	0x03, 0x19
        /*001a*/ 	.short	0x0020


	//----- nvinfo : EIATTR_KPARAM_INFO
	.align		4
        /*001c*/ 	.byte	0x04, 0x17
        /*001e*/ 	.short	(.L_14 - .L_13)
.L_13:
        /*0020*/ 	.word	0x00000000
        /*0024*/ 	.short	0x0003
        /*0026*/ 	.short	0x0018
        /*0028*/ 	.byte	0x00, 0xf4, 0x21, 0x00


	//----- nvinfo : EIATTR_KPARAM_INFO
	.align		4
.L_14:
        /*002c*/ 	.byte	0x04, 0x17
        /*002e*/ 	.short	(.L_16 - .L_15)
.L_15:
        /*0030*/ 	.word	0x00000000
        /*0034*/ 	.short	0x0002
        /*0036*/ 	.short	0x0010
        /*0038*/ 	.byte	0x00, 0xf0, 0x11, 0x00


	//----- nvinfo : EIATTR_KPARAM_INFO
	.align		4
.L_16:
        /*003c*/ 	.byte	0x04, 0x17
        /*003e*/ 	.short	(.L_18 - .L_17)
.L_17:
        /*0040*/ 	.word	0x00000000
        /*0044*/ 	.short	0x0001
        /*0046*/ 	.short	0x0008
        /*0048*/ 	.byte	0x00, 0xf4, 0x21, 0x00


	//----- nvinfo : EIATTR_KPARAM_INFO
	.align		4
.L_18:
        /*004c*/ 	.byte	0x04, 0x17
        /*004e*/ 	.short	(.L_20 - .L_19)
.L_19:
        /*0050*/ 	.word	0x00000000
        /*0054*/ 	.short	0x0000
        /*0056*/ 	.short	0x0000
        /*0058*/ 	.byte	0x00, 0xf4, 0x21, 0x00


	//----- nvinfo : EIATTR_MAXREG_COUNT
	.align		4
.L_20:
        /*005c*/ 	.byte	0x03, 0x1b
        /*005e*/ 	.short	0x00ff


	//----- nvinfo : EIATTR_EXIT_INSTR_OFFSETS
	.align		4
        /*0060*/ 	.byte	0x04, 0x1c
        /*0062*/ 	.short	(.L_22 - .L_21)


	//   ....[0]....
.L_21:
        /*0064*/ 	.word	0x00001150


	//----- nvinfo : EIATTR_REQNTID
	.align		4
.L_22:
        /*0068*/ 	.byte	0x04, 0x10
        /*006a*/ 	.short	(.L_24 - .L_23)
.L_23:
        /*006c*/ 	.word	0x00000080
        /*0070*/ 	.word	0x00000001
        /*0074*/ 	.word	0x00000001


	//----- nvinfo : EIATTR_CRS_STACK_SIZE
	.align		4
.L_24:
        /*0078*/ 	.byte	0x04, 0x1e
        /*007a*/ 	.short	(.L_26 - .L_25)
.L_25:
        /*007c*/ 	.word	0x00000000
.L_26:


//--------------------- .nv.callgraph             --------------------------
	.section	.nv.callgraph,"",@"SHT_CUDA_CALLGRAPH"
	.align	4
	.sectionentsize	8
	.align		4
        /*0000*/ 	.word	0x00000000
	.align		4
        /*0004*/ 	.word	0xffffffff
	.align		4
        /*0008*/ 	.word	0x00000000
	.align		4
        /*000c*/ 	.word	0xfffffffe
	.align		4
        /*0010*/ 	.word	0x00000000
	.align		4
        /*0014*/ 	.word	0xfffffffd
	.align		4
        /*0018*/ 	.word	0x00000000
	.align		4
        /*001c*/ 	.word	0xfffffffc


//--------------------- .nv.rel.action            --------------------------
	.section	.nv.rel.action,"",@"SHT_CUDA_RELOCINFO"
	.align	8
	.sectionentsize	8
        /*0000*/ 	.byte	0x73, 0x00, 0x00, 0x00, 0x00, 0x00, 0x00, 0x00, 0x00, 0x00, 0x00, 0x11, 0x25, 0x00, 0x05, 0x36


//--------------------- .nv.constant4             --------------------------
	.section	.nv.constant4,"a",@progbits
	.align	8
	.align		8
.nv.constant4:
        /*0000*/ 	.dword	_$_str


//--------------------- .nv.constant0.triton_poi_fused_add_mul_pow_tanh_6 --------------------------
	.section	.nv.constant0.triton_poi_fused_add_mul_pow_tanh_6,"a",@progbits
	.sectionflags	@""
	.align	4
.nv.constant0.triton_poi_fused_add_mul_pow_tanh_6:
	.zero		384


//--------------------- .text.triton_poi_fused_add_mul_pow_tanh_6 --------------------------
	.section	.text.triton_poi_fused_add_mul_pow_tanh_6,"ax",@progbits
	.sectioninfo	@"SHI_REGISTERS=30"
	.align	128
        .global         triton_poi_fused_add_mul_pow_tanh_6
        .type           triton_poi_fused_add_mul_pow_tanh_6,@function
        .size           triton_poi_fused_add_mul_pow_tanh_6,(.L_x_22 - triton_poi_fused_add_mul_pow_tanh_6)
        .other          triton_poi_fused_add_mul_pow_tanh_6,@"STO_CUDA_ENTRY STV_DEFAULT"
triton_poi_fused_add_mul_pow_tanh_6:
.text.triton_poi_fused_add_mul_pow_tanh_6:
[----:B------:R-:W-:Y:S02]  /*0000*/  MOV R1, c[0x0][0x28] ;  /* 0x00000a0000017a02 */ /* 0x000fe40000000f00 */
[----:B------:R-:W0:Y:S01]  /*0010*/  S2R R0, SR_TID.X ;  /* 0x0000000000007919 */ /* 0x000e220000002100 */
[----:B------:R-:W-:Y:S01]  /*0020*/  MOV R5, 0x2 ;  /* 0x0000000200057802 */ /* 0x000fe20000000f00 */
[----:B------:R-:W-:Y:S02]  /*0030*/  ULDC.64 UR4, c[0x0][0x118] ;  /* 0x0000460000047ab9 */ /* 0x000fe40000000a00 */
[----:B------:R-:W1:Y:S01]  /*0040*/  S2R R3, SR_CTAID.X ;  /* 0x0000000000037919 */ /* 0x000e620000002500 */
[----:B0-----:R-:W-:-:S04]  /*0050*/  SHF.L.U32 R0, R0, 0x3, RZ ;  /* 0x0000000300007819 */ /* 0x001fc800000006ff */
[----:B------:R-:W-:-:S04]  /*0060*/  LOP3.LUT R0, R0, 0x3f8, RZ, 0xc0, !PT ;  /* 0x000003f800007812 */ /* 0x000fc800078ec0ff */
[----:B-1----:R-:W-:-:S05]  /*0070*/  LEA R0, R3, R0, 0xa ;  /* 0x0000000003007211 */ /* 0x002fca00078e50ff */
[----:B------:R-:W-:-:S05]  /*0080*/  IMAD.WIDE R2, R0, R5, c[0x0][0x160] ;  /* 0x0000580000027625 */ /* 0x000fca00078e0205 */
[----:B------:R-:W2:Y:S01]  /*0090*/  LDG.E.128 R8, [R2.64] ;  /* 0x0000000402087981 */ /* 0x000ea2000c1e1d00 */
[----:B------:R-:W-:-:S06]  /*00a0*/  IMAD.WIDE R4, R0, R5, c[0x0][0x168] ;  /* 0x00005a0000047625 */ /* 0x000fcc00078e0205 */
[----:B------:R-:W5:Y:S01]  /*00b0*/  LDG.E.128 R4, [R4.64] ;  /* 0x0000000404047981 */ /* 0x000f62000c1e1d00 */
[----:B------:R-:W-:Y:S01]  /*00c0*/  BSSY B0, `(.L_x_0) ;  /* 0x0000044000007945 */ /* 0x000fe20003800000 */
[C---:B--2---:R-:W-:Y:S02]  /*00d0*/  SHF.L.U32 R12, R8.reuse, 0x10, RZ ;  /* 0x00000010080c7819 */ /* 0x044fe400000006ff */
[----:B------:R-:W-:Y:S02]  /*00e0*/  PRMT R8, R8, 0x7632, R8 ;  /* 0x0000763208087816 */ /* 0x000fe40000000008 */
[C---:B------:R-:W-:Y:S01]  /*00f0*/  PRMT R14, R9.reuse, 0x7632, R14 ;  /* 0x00007632090e7816 */ /* 0x040fe2000000000e */
[----:B------:R-:W-:Y:S01]  /*0100*/  FMUL R13, R12, R12 ;  /* 0x0000000c0c0d7220 */ /* 0x000fe20000400000 */
[----:B------:R-:W-:Y:S02]  /*0110*/  SHF.L.U32 R8, R8, 0x10, RZ ;  /* 0x0000001008087819 */ /* 0x000fe400000006ff */
[----:B------:R-:W-:Y:S01]  /*0120*/  SHF.L.U32 R9, R9, 0x10, RZ ;  /* 0x0000001009097819 */ /* 0x000fe200000006ff */
[----:B------:R-:W-:Y:S01]  /*0130*/  FMUL R13, R12, R13 ;  /* 0x0000000d0c0d7220 */ /* 0x000fe20000400000 */
[----:B------:R-:W-:-:S02]  /*0140*/  PRMT R18, R10, 0x7632, R18 ;  /* 0x000076320a127816 */ /* 0x000fc40000000012 */
[----:B------:R-:W-:Y:S01]  /*0150*/  SHF.L.U32 R14, R14, 0x10, RZ ;  /* 0x000000100e0e7819 */ /* 0x000fe200000006ff */
[----:B------:R-:W-:-:S04]  /*0160*/  FFMA R13, R13, 0.044714998453855514526, R12 ;  /* 0x3d3727130d0d7823 */ /* 0x000fc8000000000c */
[----:B------:R-:W-:-:S04]  /*0170*/  FMUL R15, R13, 0.79788458347320556641 ;  /* 0x3f4c422a0d0f7820 */ /* 0x000fc80000400000 */
[----:B------:R-:W-:-:S05]  /*0180*/  FADD.FTZ R0, |R15|, -RZ ;  /* 0x800000ff0f007221 */ /* 0x000fca0000010200 */
[----:B------:R-:W-:-:S13]  /*0190*/  FSETP.GE.AND P1, PT, R0, 0.60000002384185791016, PT ;  /* 0x3f19999a0000780b */ /* 0x000fda0003f26000 */
[C---:B------:R-:W-:Y:S01]  /*01a0*/  @P1 FMUL R13, R0.reuse, 2.8853900432586669922 ;  /* 0x4038aa3b000d1820 */ /* 0x040fe20000400000 */
[----:B------:R-:W-:Y:S02]  /*01b0*/  @P1 MOV R17, 0x3f800000 ;  /* 0x3f80000000111802 */ /* 0x000fe40000000f00 */
[----:B------:R-:W-:Y:S01]  /*01c0*/  @P1 FSETP.GE.AND P0, PT, R0, 9.010913848876953125, PT ;  /* 0x41102cb40000180b */ /* 0x000fe20003f06000 */
[----:B------:R-:W-:Y:S01]  /*01d0*/  @!P1 FMUL R0, R15, R15 ;  /* 0x0000000f0f009220 */ /* 0x000fe20000400000 */
[----:B------:R-:W-:Y:S01]  /*01e0*/  @!P1 MOV R19, 0x3c80f082 ;  /* 0x3c80f08200139802 */ /* 0x000fe20000000f00 */
[----:B------:R-:W0:Y:S04]  /*01f0*/  @P1 MUFU.EX2 R13, R13 ;  /* 0x0000000d000d1308 */ /* 0x000e280000000800 */
[----:B------:R-:W-:-:S04]  /*0200*/  @!P1 FFMA.FTZ R19, R0, R19, -0.052303962409496307373 ;  /* 0xbd563cae00139423 */ /* 0x000fc80000010013 */
[----:B------:R-:W-:-:S04]  /*0210*/  @!P1 FFMA.FTZ R19, R0, R19, 0.1331529766321182251 ;  /* 0x3e08594100139423 */ /* 0x000fc80000010013 */
[----:B------:R-:W-:Y:S01]  /*0220*/  @!P1 FFMA.FTZ R19, R0, R19, -0.33332768082618713379 ;  /* 0xbeaaa9ed00139423 */ /* 0x000fe20000010013 */
[----:B0-----:R-:W-:Y:S01]  /*0230*/  @P1 FADD R16, R13, 1 ;  /* 0x3f8000000d101421 */ /* 0x001fe20000000000 */
[----:B------:R-:W-:Y:S02]  /*0240*/  SHF.L.U32 R13, R10, 0x10, RZ ;  /* 0x000000100a0d7819 */ /* 0x000fe400000006ff */
[----:B------:R-:W-:-:S03]  /*0250*/  SHF.L.U32 R10, R11, 0x10, RZ ;  /* 0x000000100b0a7819 */ /* 0x000fc600000006ff */
[----:B------:R-:W0:Y:S02]  /*0260*/  @P1 MUFU.RCP R16, R16 ;  /* 0x0000001000101308 */ /* 0x000e240000001000 */
[----:B0-----:R-:W-:Y:S01]  /*0270*/  @P1 FFMA.FTZ R20, R16, -2, R17 ;  /* 0xc000000010141823 */ /* 0x001fe20000010011 */
[----:B------:R-:W-:-:S04]  /*0280*/  FMUL R17, R8, R8 ;  /* 0x0000000808117220 */ /* 0x000fc80000400000 */
[----:B------:R-:W-:Y:S01]  /*0290*/  FMUL R17, R8, R17 ;  /* 0x0000001108117220 */ /* 0x000fe20000400000 */
[----:B------:R-:W-:-:S03]  /*02a0*/  @P1 FSEL R20, R20, 1, !P0 ;  /* 0x3f80000014141808 */ /* 0x000fc60004000000 */
[----:B------:R-:W-:Y:S01]  /*02b0*/  FFMA R16, R17, 0.044714998453855514526, R8 ;  /* 0x3d37271311107823 */ /* 0x000fe20000000008 */
[----:B------:R-:W-:Y:S02]  /*02c0*/  PRMT R17, R11, 0x7632, R17 ;  /* 0x000076320b117816 */ /* 0x000fe40000000011 */
[--C-:B------:R-:W-:Y:S01]  /*02d0*/  @P1 LOP3.LUT R11, R20, 0x80000000, R15.reuse, 0xf8, !PT ;  /* 0x80000000140b1812 */ /* 0x100fe200078ef80f */
[----:B------:R-:W-:Y:S01]  /*02e0*/  FMUL R16, R16, 0.79788458347320556641 ;  /* 0x3f4c422a10107820 */ /* 0x000fe20000400000 */
[----:B------:R-:W-:Y:S01]  /*02f0*/  @!P1 FFMA.FTZ R20, R0, R19, RZ ;  /* 0x0000001300149223 */ /* 0x000fe200000100ff */
[----:B------:R-:W-:Y:S01]  /*0300*/  FMUL R0, R9, R9 ;  /* 0x0000000909007220 */ /* 0x000fe20000400000 */
[----:B------:R-:W-:Y:S01]  /*0310*/  FMUL R19, R14, R14 ;  /* 0x0000000e0e137220 */ /* 0x000fe20000400000 */
[----:B------:R-:W-:Y:S01]  /*0320*/  FADD.FTZ R25, |R16|, -RZ ;  /* 0x800000ff10197221 */ /* 0x000fe20000010200 */
[----:B------:R-:W-:Y:S01]  /*0330*/  @!P1 FFMA.FTZ R11, R15, R20, R15 ;  /* 0x000000140f0b9223 */ /* 0x000fe2000001000f */
[----:B------:R-:W-:Y:S01]  /*0340*/  FMUL R0, R9, R0 ;  /* 0x0000000009007220 */ /* 0x000fe20000400000 */
[----:B------:R-:W-:Y:S01]  /*0350*/  SHF.L.U32 R15, R18, 0x10, RZ ;  /* 0x00000010120f7819 */ /* 0x000fe200000006ff */
[----:B------:R-:W-:Y:S01]  /*0360*/  FMUL R20, R13, R13 ;  /* 0x0000000d0d147220 */ /* 0x000fe20000400000 */
[----:B------:R-:W-:Y:S01]  /*0370*/  FSETP.GE.AND P0, PT, R25, 0.60000002384185791016, PT ;  /* 0x3f19999a1900780b */ /* 0x000fe20003f06000 */
[----:B------:R-:W-:Y:S01]  /*0380*/  FFMA R0, R0, 0.044714998453855514526, R9 ;  /* 0x3d37271300007823 */ /* 0x000fe20000000009 */
[----:B------:R-:W-:Y:S01]  /*0390*/  FMUL R19, R14, R19 ;  /* 0x000000130e137220 */ /* 0x000fe20000400000 */
[----:B------:R-:W-:Y:S01]  /*03a0*/  FMUL R20, R13, R20 ;  /* 0x000000140d147220 */ /* 0x000fe20000400000 */
[----:B------:R-:W-:Y:S01]  /*03b0*/  FMUL R22, R15, R15 ;  /* 0x0000000f0f167220 */ /* 0x000fe20000400000 */
[----:B------:R-:W-:Y:S01]  /*03c0*/  FMUL R18, R0, 0.79788458347320556641 ;  /* 0x3f4c422a00127820 */ /* 0x000fe20000400000 */
[----:B------:R-:W-:-:S07]  /*03d0*/  FFMA R19, R19, 0.044714998453855514526, R14 ;  /* 0x3d37271313137823 */ /* 0x000fce000000000e */
[----:B------:R-:W-:Y:S05]  /*03e0*/  @!P0 BRA `(.L_x_1) ;  /* 0x000000a000008947 */ /* 0x000fea0003800000 */
[C---:B------:R-:W-:Y:S01]  /*03f0*/  FMUL R0, R25.reuse, 2.8853900432586669922 ;  /* 0x4038aa3b19007820 */ /* 0x040fe20000400000 */
[----:B------:R-:W-:Y:S02]  /*0400*/  MOV R24, 0x3f800000 ;  /* 0x3f80000000187802 */ /* 0x000fe40000000f00 */
[----:B------:R-:W-:-:S03]  /*0410*/  FSETP.GE.AND P0, PT, R25, 9.010913848876953125, PT ;  /* 0x41102cb41900780b */ /* 0x000fc60003f06000 */
[----:B------:R-:W0:Y:S02]  /*0420*/  MUFU.EX2 R0, R0 ;  /* 0x0000000000007308 */ /* 0x000e240000000800 */
[----:B0-----:R-:W-:-:S06]  /*0430*/  FADD R21, R0, 1 ;  /* 0x3f80000000157421 */ /* 0x001fcc0000000000 */
[----:B------:R-:W0:Y:S02]  /*0440*/  MUFU.RCP R21, R21 ;  /* 0x0000001500157308 */ /* 0x000e240000001000 */
[----:B0-----:R-:W-:-:S05]  /*0450*/  FFMA.FTZ R23, R21, -2, R24 ;  /* 0xc000000015177823 */ /* 0x001fca0000010018 */
[----:B------:R-:W-:-:S04]  /*0460*/  FSEL R23, R23, 1, !P0 ;  /* 0x3f80000017177808 */ /* 0x000fc80004000000 */
[----:B------:R-:W-:Y:S01]  /*0470*/  LOP3.LUT R16, R23, 0x80000000, R16, 0xf8, !PT ;  /* 0x8000000017107812 */ /* 0x000fe200078ef810 */
[----:B------:R-:W-:Y:S05]  /*0480*/  BRA `(.L_x_2) ;  /* 0x0000007000007947 */ /* 0x000fea0003800000 */
.L_x_1:
[----:B------:R-:W-:Y:S01]  /*0490*/  MOV R0, 0x3c80f082 ;  /* 0x3c80f08200007802 */ /* 0x000fe20000000f00 */
[----:B------:R-:W-:-:S04]  /*04a0*/  FMUL R21, R16, R16 ;  /* 0x0000001010157220 */ /* 0x000fc80000400000 */
[----:B------:R-:W-:-:S04]  /*04b0*/  FFMA.FTZ R0, R21, R0, -0.052303962409496307373 ;  /* 0xbd563cae15007423 */ /* 0x000fc80000010000 */
[----:B------:R-:W-:-:S04]  /*04c0*/  FFMA.FTZ R0, R21, R0, 0.1331529766321182251 ;  /* 0x3e08594115007423 */ /* 0x000fc80000010000 */
[----:B------:R-:W-:-:S04]  /*04d0*/  FFMA.FTZ R0, R21, R0, -0.33332768082618713379 ;  /* 0xbeaaa9ed15007423 */ /* 0x000fc80000010000 */
[----:B------:R-:W-:-:S04]  /*04e0*/  FFMA.FTZ R21, R21, R0, RZ ;  /* 0x0000000015157223 */ /* 0x000fc800000100ff */
[----:B------:R-:W-:Y:S02]  /*04f0*/  FFMA.FTZ R16, R16, R21, R16 ;  /* 0x0000001510107223 */ /* 0x000fe40000010010 */
.L_x_2:
[----:B------:R-:W-:Y:S05]  /*0500*/  BSYNC B0 ;  /* 0x0000000000007941 */ /* 0x000fea0003800000 */
.L_x_0:
[----:B------:R-:W-:Y:S01]  /*0510*/  FADD.FTZ R25, |R18|, -RZ ;  /* 0x800000ff12197221 */ /* 0x000fe20000010200 */
[----:B------:R-:W-:Y:S01]  /*0520*/  BSSY B0, `(.L_x_3) ;  /* 0x0000019000007945 */ /* 0x000fe20003800000 */
[----:B------:R-:W-:Y:S01]  /*0530*/  SHF.L.U32 R17, R17, 0x10, RZ ;  /* 0x0000001011117819 */ /* 0x000fe200000006ff */
[----:B------:R-:W-:Y:S01]  /*0540*/  FMUL R22, R15, R22 ;  /* 0x000000160f167220 */ /* 0x000fe20000400000 */
[----:B------:R-:W-:Y:S01]  /*0550*/  FFMA R20, R20, 0.044714998453855514526, R13 ;  /* 0x3d37271314147823 */ /* 0x000fe2000000000d */
[----:B------:R-:W-:Y:S01]  /*0560*/  FSETP.GE.AND P0, PT, R25, 0.60000002384185791016, PT ;  /* 0x3f19999a1900780b */ /* 0x000fe20003f06000 */
[----:B------:R-:W-:Y:S01]  /*0570*/  FMUL R19, R19, 0.79788458347320556641 ;  /* 0x3f4c422a13137820 */ /* 0x000fe20000400000 */
[----:B------:R-:W-:-:S11]  /*0580*/  FMUL R21, R10, R10 ;  /* 0x0000000a0a157220 */ /* 0x000fd60000400000 */
        /* <DEDUP_REMOVED lines=11> */
.L_x_4:
[----:B------:R-:W-:Y:S01]  /*0640*/  MOV R0, 0x3c80f082 ;  /* 0x3c80f08200007802 */ /* 0x000fe20000000f00 */
[----:B------:R-:W-:-:S04]  /*0650*/  FMUL R23, R18, R18 ;  /* 0x0000001212177220 */ /* 0x000fc80000400000 */
[----:B------:R-:W-:-:S04]  /*0660*/  FFMA.FTZ R0, R23, R0, -0.052303962409496307373 ;  /* 0xbd563cae17007423 */ /* 0x000fc80000010000 */
[----:B------:R-:W-:-:S04]  /*0670*/  FFMA.FTZ R0, R23, R0, 0.1331529766321182251 ;  /* 0x3e08594117007423 */ /* 0x000fc80000010000 */
[----:B------:R-:W-:-:S04]  /*0680*/  FFMA.FTZ R0, R23, R0, -0.33332768082618713379 ;  /* 0xbeaaa9ed17007423 */ /* 0x000fc80000010000 */
[----:B------:R-:W-:-:S04]  /*0690*/  FFMA.FTZ R23, R23, R0, RZ ;  /* 0x0000000017177223 */ /* 0x000fc800000100ff */
[----:B------:R-:W-:Y:S02]  /*06a0*/  FFMA.FTZ R18, R18, R23, R18 ;  /* 0x0000001712127223 */ /* 0x000fe40000010012 */
.L_x_5:
[----:B------:R-:W-:Y:S05]  /*06b0*/  BSYNC B0 ;  /* 0x0000000000007941 */ /* 0x000fea0003800000 */
.L_x_3:
[----:B------:R-:W-:Y:S01]  /*06c0*/  FADD.FTZ R27, |R19|, -RZ ;  /* 0x800000ff131b7221 */ /* 0x000fe20000010200 */
[----:B------:R-:W-:Y:S01]  /*06d0*/  BSSY B0, `(.L_x_6) ;  /* 0x0000018000007945 */ /* 0x000fe20003800000 */
[----:B------:R-:W-:Y:S01]  /*06e0*/  FMUL R21, R10, R21 ;  /* 0x000000150a157220 */ /* 0x000fe20000400000 */
[----:B------:R-:W-:Y:S01]  /*06f0*/  FFMA R22, R22, 0.044714998453855514526, R15 ;  /* 0x3d37271316167823 */ /* 0x000fe2000000000f */
[----:B------:R-:W-:Y:S01]  /*0700*/  FMUL R20, R20, 0.79788458347320556641 ;  /* 0x3f4c422a14147820 */ /* 0x000fe20000400000 */
[----:B------:R-:W-:Y:S01]  /*0710*/  FSETP.GE.AND P0, PT, R27, 0.60000002384185791016, PT ;  /* 0x3f19999a1b00780b */ /* 0x000fe20003f06000 */
[----:B------:R-:W-:-:S12]  /*0720*/  FMUL R24, R17, R17 ;  /* 0x0000001111187220 */ /* 0x000fd80000400000 */
        /* <DEDUP_REMOVED lines=11> */
.L_x_7:
[----:B------:R-:W-:Y:S01]  /*07e0*/  MOV R0, 0x3c80f082 ;  /* 0x3c80f08200007802 */ /* 0x000fe20000000f00 */
[----:B------:R-:W-:-:S04]  /*07f0*/  FMUL R23, R19, R19 ;  /* 0x0000001313177220 */ /* 0x000fc80000400000 */
[----:B------:R-:W-:-:S04]  /*0800*/  FFMA.FTZ R0, R23, R0, -0.052303962409496307373 ;  /* 0xbd563cae17007423 */ /* 0x000fc80000010000 */
[----:B------:R-:W-:-:S04]  /*0810*/  FFMA.FTZ R0, R23, R0, 0.1331529766321182251 ;  /* 0x3e08594117007423 */ /* 0x000fc80000010000 */
[----:B------:R-:W-:-:S04]  /*0820*/  FFMA.FTZ R0, R23, R0, -0.33332768082618713379 ;  /* 0xbeaaa9ed17007423 */ /* 0x000fc80000010000 */
[----:B------:R-:W-:-:S04]  /*0830*/  FFMA.FTZ R0, R23, R0, RZ ;  /* 0x0000000017007223 */ /* 0x000fc800000100ff */
[----:B------:R-:W-:Y:S02]  /*0840*/  FFMA.FTZ R19, R19, R0, R19 ;  /* 0x0000000013137223 */ /* 0x000fe40000010013 */
.L_x_8:
[----:B------:R-:W-:Y:S05]  /*0850*/  BSYNC B0 ;  /* 0x0000000000007941 */ /* 0x000fea0003800000 */
.L_x_6:
[----:B------:R-:W-:Y:S01]  /*0860*/  FADD.FTZ R26, |R20|, -RZ ;  /* 0x800000ff141a7221 */ /* 0x000fe20000010200 */
[----:B------:R-:W-:Y:S01]  /*0870*/  BSSY B0, `(.L_x_9) ;  /* 0x0000017000007945 */ /* 0x000fe20003800000 */
[----:B------:R-:W-:Y:S01]  /*0880*/  FFMA R23, R21, 0.044714998453855514526, R10 ;  /* 0x3d37271315177823 */ /* 0x000fe2000000000a */
[----:B------:R-:W-:Y:S01]  /*0890*/  FMUL R24, R17, R24 ;  /* 0x0000001811187220 */ /* 0x000fe20000400000 */
[----:B------:R-:W-:Y:S01]  /*08a0*/  FMUL R21, R22, 0.79788458347320556641 ;  /* 0x3f4c422a16157820 */ /* 0x000fe20000400000 */
[----:B------:R-:W-:-:S13]  /*08b0*/  FSETP.GE.AND P0, PT, R26, 0.60000002384185791016, PT ;  /* 0x3f19999a1a00780b */ /* 0x000fda0003f06000 */
        /* <DEDUP_REMOVED lines=11> */
.L_x_10:
[----:B------:R-:W-:Y:S01]  /*0970*/  MOV R0, 0x3c80f082 ;  /* 0x3c80f08200007802 */ /* 0x000fe20000000f00 */
[----:B------:R-:W-:-:S04]  /*0980*/  FMUL R25, R20, R20 ;  /* 0x0000001414197220 */ /* 0x000fc80000400000 */
[----:B------:R-:W-:-:S04]  /*0990*/  FFMA.FTZ R0, R25, R0, -0.052303962409496307373 ;  /* 0xbd563cae19007423 */ /* 0x000fc80000010000 */
[----:B------:R-:W-:-:S04]  /*09a0*/  FFMA.FTZ R0, R25, R0, 0.1331529766321182251 ;  /* 0x3e08594119007423 */ /* 0x000fc80000010000 */
[----:B------:R-:W-:-:S04]  /*09b0*/  FFMA.FTZ R0, R25, R0, -0.33332768082618713379 ;  /* 0xbeaaa9ed19007423 */ /* 0x000fc80000010000 */
[----:B------:R-:W-:-:S04]  /*09c0*/  FFMA.FTZ R25, R25, R0, RZ ;  /* 0x0000000019197223 */ /* 0x000fc800000100ff */
[----:B------:R-:W-:Y:S02]  /*09d0*/  FFMA.FTZ R20, R20, R25, R20 ;  /* 0x0000001914147223 */ /* 0x000fe40000010014 */
.L_x_11:
[----:B------:R-:W-:Y:S05]  /*09e0*/  BSYNC B0 ;  /* 0x0000000000007941 */ /* 0x000fea0003800000 */
.L_x_9:
[----:B------:R-:W-:Y:S01]  /*09f0*/  FADD.FTZ R27, |R21|, -RZ ;  /* 0x800000ff151b7221 */ /* 0x000fe20000010200 */
[----:B------:R-:W-:Y:S01]  /*0a00*/  BSSY B0, `(.L_x_12) ;  /* 0x0000016000007945 */ /* 0x000fe20003800000 */
[----:B------:R-:W-:Y:S01]  /*0a10*/  FFMA R24, R24, 0.044714998453855514526, R17 ;  /* 0x3d37271318187823 */ /* 0x000fe20000000011 */
[----:B------:R-:W-:Y:S02]  /*0a20*/  FMUL R22, R23, 0.79788458347320556641 ;  /* 0x3f4c422a17167820 */ /* 0x000fe40000400000 */
        /* <DEDUP_REMOVED lines=12> */
.L_x_13:
[----:B------:R-:W-:Y:S01]  /*0af0*/  MOV R0, 0x3c80f082 ;  /* 0x3c80f08200007802 */ /* 0x000fe20000000f00 */
[----:B------:R-:W-:-:S04]  /*0b00*/  FMUL R23, R21, R21 ;  /* 0x0000001515177220 */ /* 0x000fc80000400000 */
[----:B------:R-:W-:-:S04]  /*0b10*/  FFMA.FTZ R0, R23, R0, -0.052303962409496307373 ;  /* 0xbd563cae17007423 */ /* 0x000fc80000010000 */
[----:B------:R-:W-:-:S04]  /*0b20*/  FFMA.FTZ R0, R23, R0, 0.1331529766321182251 ;  /* 0x3e08594117007423 */ /* 0x000fc80000010000 */
[----:B------:R-:W-:-:S04]  /*0b30*/  FFMA.FTZ R0, R23, R0, -0.33332768082618713379 ;  /* 0xbeaaa9ed17007423 */ /* 0x000fc80000010000 */
[----:B------:R-:W-:-:S04]  /*0b40*/  FFMA.FTZ R0, R23, R0, RZ ;  /* 0x0000000017007223 */ /* 0x000fc800000100ff */
[----:B------:R-:W-:Y:S02]  /*0b50*/  FFMA.FTZ R21, R21, R0, R21 ;  /* 0x0000000015157223 */ /* 0x000fe40000010015 */
.L_x_14:
[----:B------:R-:W-:Y:S05]  /*0b60*/  BSYNC B0 ;  /* 0x0000000000007941 */ /* 0x000fea0003800000 */
.L_x_12:
[----:B------:R-:W-:Y:S01]  /*0b70*/  FADD.FTZ R26, |R22|, -RZ ;  /* 0x800000ff161a7221 */ /* 0x000fe20000010200 */
[----:B------:R-:W-:Y:S01]  /*0b80*/  BSSY B0, `(.L_x_15) ;  /* 0x0000015000007945 */ /* 0x000fe20003800000 */
[----:B------:R-:W-:-:S03]  /*0b90*/  FMUL R23, R24, 0.79788458347320556641 ;  /* 0x3f4c422a18177820 */ /* 0x000fc60000400000 */
        /* <DEDUP_REMOVED lines=12> */
.L_x_16:
[----:B------:R-:W-:Y:S01]  /*0c60*/  MOV R0, 0x3c80f082 ;  /* 0x3c80f08200007802 */ /* 0x000fe20000000f00 */
[----:B------:R-:W-:-:S04]  /*0c70*/  FMUL R25, R22, R22 ;  /* 0x0000001616197220 */ /* 0x000fc80000400000 */
[----:B------:R-:W-:-:S04]  /*0c80*/  FFMA.FTZ R0, R25, R0, -0.052303962409496307373 ;  /* 0xbd563cae19007423 */ /* 0x000fc80000010000 */
[----:B------:R-:W-:-:S04]  /*0c90*/  FFMA.FTZ R0, R25, R0, 0.1331529766321182251 ;  /* 0x3e08594119007423 */ /* 0x000fc80000010000 */
[----:B------:R-:W-:-:S04]  /*0ca0*/  FFMA.FTZ R0, R25, R0, -0.33332768082618713379 ;  /* 0xbeaaa9ed19007423 */ /* 0x000fc80000010000 */
[----:B------:R-:W-:-:S04]  /*0cb0*/  FFMA.FTZ R25, R25, R0, RZ ;  /* 0x0000000019197223 */ /* 0x000fc800000100ff */
[----:B------:R-:W-:Y:S02]  /*0cc0*/  FFMA.FTZ R22, R22, R25, R22 ;  /* 0x0000001916167223 */ /* 0x000fe40000010016 */
.L_x_17:
[----:B------:R-:W-:Y:S05]  /*0cd0*/  BSYNC B0 ;  /* 0x0000000000007941 */ /* 0x000fea0003800000 */
.L_x_15:
[----:B------:R-:W-:Y:S01]  /*0ce0*/  FADD.FTZ R26, |R23|, -RZ ;  /* 0x800000ff171a7221 */ /* 0x000fe20000010200 */
[----:B------:R-:W-:Y:S04]  /*0cf0*/  BSSY B0, `(.L_x_18) ;  /* 0x0000014000007945 */ /* 0x000fe80003800000 */
        /* <DEDUP_REMOVED lines=12> */
.L_x_19:
[----:B------:R-:W-:Y:S01]  /*0dc0*/  MOV R0, 0x3c80f082 ;  /* 0x3c80f08200007802 */ /* 0x000fe20000000f00 */
[----:B------:R-:W-:-:S04]  /*0dd0*/  FMUL R25, R23, R23 ;  /* 0x0000001717197220 */ /* 0x000fc80000400000 */
[----:B------:R-:W-:-:S04]  /*0de0*/  FFMA.FTZ R0, R25, R0, -0.052303962409496307373 ;  /* 0xbd563cae19007423 */ /* 0x000fc80000010000 */
[----:B------:R-:W-:-:S04]  /*0df0*/  FFMA.FTZ R0, R25, R0, 0.1331529766321182251 ;  /* 0x3e08594119007423 */ /* 0x000fc80000010000 */
[----:B------:R-:W-:-:S04]  /*0e00*/  FFMA.FTZ R0, R25, R0, -0.33332768082618713379 ;  /* 0xbeaaa9ed19007423 */ /* 0x000fc80000010000 */
[----:B------:R-:W-:-:S04]  /*0e10*/  FFMA.FTZ R0, R25, R0, RZ ;  /* 0x0000000019007223 */ /* 0x000fc800000100ff */
[----:B------:R-:W-:Y:S02]  /*0e20*/  FFMA.FTZ R23, R23, R0, R23 ;  /* 0x0000000017177223 */ /* 0x000fe40000010017 */
.L_x_20:
[----:B------:R-:W-:Y:S05]  /*0e30*/  BSYNC B0 ;  /* 0x0000000000007941 */ /* 0x000fea0003800000 */
.L_x_18:
[----:B------:R-:W-:Y:S01]  /*0e40*/  FMUL R25, R8, 0.5 ;  /* 0x3f00000008197820 */ /* 0x000fe20000400000 */
[----:B------:R-:W-:Y:S01]  /*0e50*/  FADD R26, R16, 1 ;  /* 0x3f800000101a7421 */ /* 0x000fe20000000000 */
[----:B------:R-:W-:Y:S01]  /*0e60*/  FMUL R12, R12, 0.5 ;  /* 0x3f0000000c0c7820 */ /* 0x000fe20000400000 */
[----:B------:R-:W-:Y:S01]  /*0e70*/  FADD R11, R11, 1 ;  /* 0x3f8000000b0b7421 */ /* 0x000fe20000000000 */
[----:B------:R-:W-:Y:S01]  /*0e80*/  FMUL R15, R15, 0.5 ;  /* 0x3f0000000f0f7820 */ /* 0x000fe20000400000 */
[----:B------:R-:W-:Y:S01]  /*0e90*/  FMUL R25, R25, R26 ;  /* 0x0000001a19197220 */ /* 0x000fe20000400000 */
[----:B------:R-:W-:Y:S01]  /*0ea0*/  FMUL R26, R9, 0.5 ;  /* 0x3f000000091a7820 */ /* 0x000fe20000400000 */
[----:B------:R-:W-:Y:S01]  /*0eb0*/  FMUL R9, R14, 0.5 ;  /* 0x3f0000000e097820 */ /* 0x000fe20000400000 */
[----:B------:R-:W-:Y:S01]  /*0ec0*/  FADD R14, R19, 1 ;  /* 0x3f800000130e7421 */ /* 0x000fe20000000000 */
[----:B------:R-:W-:Y:S01]  /*0ed0*/  FADD R19, R18, 1 ;  /* 0x3f80000012137421 */ /* 0x000fe20000000000 */
[----:B------:R-:W-:Y:S01]  /*0ee0*/  FADD R18, R21, 1 ;  /* 0x3f80000015127421 */ /* 0x000fe20000000000 */
[----:B------:R-:W-:Y:S01]  /*0ef0*/  FMUL R21, R12, R11 ;  /* 0x0000000b0c157220 */ /* 0x000fe20000400000 */
[----:B------:R-:W-:Y:S01]  /*0f00*/  FMUL R17, R17, 0.5 ;  /* 0x3f00000011117820 */ /* 0x000fe20000400000 */
[----:B------:R-:W-:Y:S01]  /*0f10*/  FADD R12, R23, 1 ;  /* 0x3f800000170c7421 */ /* 0x000fe20000000000 */
[----:B------:R-:W-:Y:S01]  /*0f20*/  FMUL R11, R15, R18 ;  /* 0x000000120f0b7220 */ /* 0x000fe20000400000 */
[----:B-----5:R-:W-:Y:S01]  /*0f30*/  PRMT R0, R4, 0x7632, R0 ;  /* 0x0000763204007816 */ /* 0x020fe20000000000 */
[----:B------:R-:W-:Y:S01]  /*0f40*/  FMUL R10, R10, 0.5 ;  /* 0x3f0000000a0a7820 */ /* 0x000fe20000400000 */
[----:B------:R-:W-:Y:S01]  /*0f50*/  SHF.L.U32 R24, R4, 0x10, RZ ;  /* 0x0000001004187819 */ /* 0x000fe200000006ff */
[----:B------:R-:W-:Y:S01]  /*0f60*/  FADD R15, R22, 1 ;  /* 0x3f800000160f7421 */ /* 0x000fe20000000000 */
[----:B------:R-:W-:Y:S01]  /*0f70*/  PRMT R4, R5, 0x7632, R4 ;  /* 0x0000763205047816 */ /* 0x000fe20000000004 */
[----:B------:R-:W-:Y:S01]  /*0f80*/  FMUL R13, R13, 0.5 ;  /* 0x3f0000000d0d7820 */ /* 0x000fe20000400000 */
[----:B------:R-:W-:Y:S01]  /*0f90*/  PRMT R8, R6, 0x7632, R8 ;  /* 0x0000763206087816 */ /* 0x000fe20000000008 */
[----:B------:R-:W-:Y:S01]  /*0fa0*/  FADD R20, R20, 1 ;  /* 0x3f80000014147421 */ /* 0x000fe20000000000 */
[----:B------:R-:W-:Y:S01]  /*0fb0*/  PRMT R16, R7, 0x7632, R16 ;  /* 0x0000763207107816 */ /* 0x000fe20000000010 */
[----:B------:R-:W-:Y:S01]  /*0fc0*/  FMUL R17, R17, R12 ;  /* 0x0000000c11117220 */ /* 0x000fe20000400000 */
[----:B------:R-:W-:Y:S01]  /*0fd0*/  FMUL R12, R10, R15 ;  /* 0x0000000f0a0c7220 */ /* 0x000fe20000400000 */
[----:B------:R-:W-:Y:S01]  /*0fe0*/  SHF.L.U32 R5, R5, 0x10, RZ ;  /* 0x0000001005057819 */ /* 0x000fe200000006ff */
        /* <DEDUP_REMOVED lines=13> */
[----:B------:R-:W-:Y:S01]  /*10c0*/  FMUL R6, R6, R13 ;  /* 0x0000000d06067220 */ /* 0x000fe20000400000 */
[----:B------:R-:W-:Y:S01]  /*10d0*/  FMUL R11, R10, R11 ;  /* 0x0000000b0a0b7220 */ /* 0x000fe20000400000 */
[----:B------:R-:W-:Y:S01]  /*10e0*/  FMUL R7, R7, R12 ;  /* 0x0000000c07077220 */ /* 0x000fe20000400000 */
[----:B------:R-:W-:Y:S01]  /*10f0*/  FMUL R16, R16, R17 ;  /* 0x0000001110107220 */ /* 0x000fe20000400000 */
[----:B------:R-:W-:-:S02]  /*1100*/  F2FP.BF16.PACK_AB R4, R0, R21 ;  /* 0x000000150004723e */ /* 0x000fc400000010ff */
[----:B------:R-:W-:Y:S02]  /*1110*/  F2FP.BF16.PACK_AB R5, R8, R5 ;  /* 0x000000050805723e */ /* 0x000fe400000010ff */
[----:B------:R-:W-:Y:S02]  /*1120*/  F2FP.BF16.PACK_AB R6, R11, R6 ;  /* 0x000000060b06723e */ /* 0x000fe400000010ff */
[----:B------:R-:W-:-:S05]  /*1130*/  F2FP.BF16.PACK_AB R7, R16, R7 ;  /* 0x000000071007723e */ /* 0x000fca00000010ff */
[----:B------:R-:W-:Y:S01]  /*1140*/  STG.E.128 [R2.64], R4 ;  /* 0x0000000402007986 */ /* 0x000fe2000c101d04 */
[----:B------:R-:W-:Y:S05]  /*1150*/  EXIT ;  /* 0x000000000000794d */ /* 0x000fea0003800000 */
.L_x_21:
[----:B------:R-:W-:-:S00]  /*1160*/  BRA `(.L_x_21) ;  /* 0xfffffff000007947 */ /* 0x000fc0000383ffff */
[----:B------:R-:W-:-:S00]  /*1170*/  NOP ;  /* 0x0000000000007918 */ /* 0x000fc00000000000 */
        /* <DEDUP_REMOVED lines=8> */
.L_x_22:


//--------------------- .nv.global.init           --------------------------
	.section	.nv.global.init,"aw",@progbits
.nv.global.init:
	.type		_$_str,@object
	.size		_$_str,(.L_0 - _$_str)
_$_str:
        /*0000*/ 	.byte	0x5f, 0x5f, 0x43, 0x55, 0x44, 0x41, 0x5f, 0x46, 0x54, 0x5a, 0x00
.L_0:
